//
// Generated by NVIDIA NVVM Compiler
//
// Compiler Build ID: CL-36424714
// Cuda compilation tools, release 13.0, V13.0.88
// Based on NVVM 20.0.0
//

.version 9.0
.target sm_100
.address_size 64

	// .globl	_Z6conv3DPKfPfiii
.const .align 4 .b8 F[108];

.visible .entry _Z6conv3DPKfPfiii(
	.param .u64 .ptr .align 1 _Z6conv3DPKfPfiii_param_0,
	.param .u64 .ptr .align 1 _Z6conv3DPKfPfiii_param_1,
	.param .u32 _Z6conv3DPKfPfiii_param_2,
	.param .u32 _Z6conv3DPKfPfiii_param_3,
	.param .u32 _Z6conv3DPKfPfiii_param_4
)
{
	.reg .pred 	%p<48>;
	.reg .b32 	%r<50>;
	.reg .b32 	%f<49>;
	.reg .b64 	%rd<18>;

	ld.param.u64 	%rd8, [_Z6conv3DPKfPfiii_param_0];
	ld.param.u64 	%rd7, [_Z6conv3DPKfPfiii_param_1];
	ld.param.u32 	%r18, [_Z6conv3DPKfPfiii_param_2];
	ld.param.u32 	%r19, [_Z6conv3DPKfPfiii_param_3];
	ld.param.u32 	%r20, [_Z6conv3DPKfPfiii_param_4];
	cvta.to.global.u64 	%rd1, %rd8;
	mov.u32 	%r21, %tid.y;
	mov.u32 	%r22, %ctaid.y;
	mov.u32 	%r23, %ntid.y;
	mad.lo.s32 	%r1, %r22, %r23, %r21;
	mov.u32 	%r24, %tid.x;
	mov.u32 	%r25, %ctaid.x;
	mov.u32 	%r26, %ntid.x;
	mad.lo.s32 	%r2, %r25, %r26, %r24;
	mov.u32 	%r27, %tid.z;
	mov.u32 	%r28, %ctaid.z;
	mov.u32 	%r29, %ntid.z;
	mad.lo.s32 	%r3, %r28, %r29, %r27;
	setp.ge.s32 	%p5, %r1, %r20;
	setp.ge.s32 	%p6, %r2, %r19;
	or.pred  	%p7, %p6, %p5;
	setp.ge.s32 	%p8, %r3, %r18;
	or.pred  	%p9, %p8, %p7;
	@%p9 bra 	$L__BB0_22;
	setp.gt.s32 	%p10, %r2, 0;
	setp.gt.s32 	%p11, %r2, -1;
	add.s32 	%r31, %r2, 1;
	setp.gt.s32 	%p12, %r2, -2;
	setp.lt.s32 	%p13, %r31, %r19;
	and.pred  	%p1, %p12, %p13;
	add.s32 	%r32, %r1, 1;
	setp.lt.u32 	%p14, %r32, %r20;
	and.pred  	%p2, %p14, %p10;
	and.pred  	%p3, %p14, %p11;
	add.s32 	%r33, %r3, -1;
	mad.lo.s32 	%r34, %r20, %r33, %r1;
	mul.lo.s32 	%r35, %r19, %r34;
	add.s32 	%r49, %r2, %r35;
	mul.lo.s32 	%r5, %r20, %r19;
	add.s32 	%r36, %r35, %r19;
	add.s32 	%r48, %r2, %r36;
	add.s32 	%r37, %r34, -1;
	mad.lo.s32 	%r47, %r19, %r37, %r2;
	mov.u64 	%rd10, F;
	add.s64 	%rd17, %rd10, 16;
	mov.f32 	%f40, 0f00000000;
	mov.b32 	%r45, -1;
	mov.u32 	%r46, %r3;
$L__BB0_2:
	add.s32 	%r38, %r46, -1;
	setp.gt.s32 	%p15, %r38, -1;
	setp.lt.s32 	%p16, %r38, %r18;
	and.pred  	%p4, %p15, %p16;
	setp.ne.s32 	%p17, %r1, 0;
	setp.gt.s32 	%p18, %r2, 0;
	and.pred  	%p19, %p17, %p18;
	and.pred  	%p20, %p19, %p4;
	add.s32 	%r39, %r47, -1;
	mul.wide.s32 	%rd11, %r39, 4;
	add.s64 	%rd3, %rd1, %rd11;
	not.pred 	%p21, %p20;
	@%p21 bra 	$L__BB0_4;
	ld.const.f32 	%f21, [%rd17+-16];
	ld.global.nc.f32 	%f22, [%rd3];
	fma.rn.f32 	%f40, %f21, %f22, %f40;
$L__BB0_4:
	setp.ne.s32 	%p22, %r1, 0;
	setp.gt.s32 	%p23, %r2, -1;
	and.pred  	%p24, %p22, %p23;
	and.pred  	%p25, %p24, %p4;
	not.pred 	%p26, %p25;
	@%p26 bra 	$L__BB0_6;
	ld.const.f32 	%f23, [%rd17+-12];
	ld.global.nc.f32 	%f24, [%rd3+4];
	fma.rn.f32 	%f40, %f23, %f24, %f40;
$L__BB0_6:
	setp.ne.s32 	%p27, %r1, 0;
	and.pred  	%p28, %p27, %p1;
	and.pred  	%p29, %p28, %p4;
	not.pred 	%p30, %p29;
	@%p30 bra 	$L__BB0_8;
	ld.const.f32 	%f25, [%rd17+-8];
	ld.global.nc.f32 	%f26, [%rd3+8];
	fma.rn.f32 	%f40, %f25, %f26, %f40;
$L__BB0_8:
	setp.lt.s32 	%p31, %r2, 1;
	not.pred 	%p32, %p4;
	add.s32 	%r40, %r49, -1;
	mul.wide.s32 	%rd12, %r40, 4;
	add.s64 	%rd4, %rd1, %rd12;
	or.pred  	%p33, %p31, %p32;
	@%p33 bra 	$L__BB0_10;
	ld.const.f32 	%f27, [%rd17+-4];
	ld.global.nc.f32 	%f28, [%rd4];
	fma.rn.f32 	%f40, %f27, %f28, %f40;
$L__BB0_10:
	setp.lt.s32 	%p34, %r2, 0;
	not.pred 	%p35, %p4;
	or.pred  	%p36, %p34, %p35;
	@%p36 bra 	$L__BB0_12;
	ld.const.f32 	%f29, [%rd17];
	ld.global.nc.f32 	%f30, [%rd4+4];
	fma.rn.f32 	%f40, %f29, %f30, %f40;
$L__BB0_12:
	and.pred  	%p37, %p1, %p4;
	not.pred 	%p38, %p37;
	@%p38 bra 	$L__BB0_14;
	ld.const.f32 	%f31, [%rd17+4];
	ld.global.nc.f32 	%f32, [%rd4+8];
	fma.rn.f32 	%f40, %f31, %f32, %f40;
$L__BB0_14:
	and.pred  	%p39, %p2, %p4;
	add.s32 	%r41, %r48, -1;
	mul.wide.s32 	%rd13, %r41, 4;
	add.s64 	%rd5, %rd1, %rd13;
	not.pred 	%p40, %p39;
	@%p40 bra 	$L__BB0_16;
	ld.const.f32 	%f33, [%rd17+8];
	ld.global.nc.f32 	%f34, [%rd5];
	fma.rn.f32 	%f40, %f33, %f34, %f40;
$L__BB0_16:
	and.pred  	%p41, %p3, %p4;
	not.pred 	%p42, %p41;
	@%p42 bra 	$L__BB0_18;
	ld.const.f32 	%f35, [%rd17+12];
	ld.global.nc.f32 	%f36, [%rd5+4];
	fma.rn.f32 	%f40, %f35, %f36, %f40;
$L__BB0_18:
	setp.lt.u32 	%p43, %r32, %r20;
	and.pred  	%p44, %p43, %p1;
	and.pred  	%p45, %p44, %p4;
	not.pred 	%p46, %p45;
	@%p46 bra 	$L__BB0_20;
	ld.const.f32 	%f37, [%rd17+16];
	ld.global.nc.f32 	%f38, [%rd5+8];
	fma.rn.f32 	%f40, %f37, %f38, %f40;
$L__BB0_20:
	add.s32 	%r49, %r49, %r5;
	add.s32 	%r48, %r48, %r5;
	add.s32 	%r47, %r47, %r5;
	add.s32 	%r46, %r46, 1;
	add.s32 	%r45, %r45, 1;
	add.s64 	%rd17, %rd17, 36;
	setp.ne.s32 	%p47, %r45, 2;
	@%p47 bra 	$L__BB0_2;
	mad.lo.s32 	%r43, %r20, %r3, %r1;
	mad.lo.s32 	%r44, %r43, %r19, %r2;
	cvta.to.global.u64 	%rd14, %rd7;
	mul.wide.s32 	%rd15, %r44, 4;
	add.s64 	%rd16, %rd14, %rd15;
	st.global.f32 	[%rd16], %f40;
$L__BB0_22:
	ret;

}


// ===== COMPILED SASS (sm_100) =====

	.target	sm_100

	.elftype	@"ET_EXEC"


//--------------------- .note.nv.tkinfo           --------------------------
	.section	.note.nv.tkinfo,"",@"SHT_NOTE"
	.sectionflags	@"SHF_NOTE_NV_TKINFO"
	.tkinfo
        /*0018*/ 	.word	0x00000002
        /*0030*/ 	.string	""
        /*0030*/ 	.string	"ptxas"
        /*0030*/ 	.string	"Cuda compilation tools, release 13.0, V13.0.88"
        /*0030*/ 	.string	"Build cuda_13.0.r13.0/compiler.36424714_0"
        /*0030*/ 	.string	"-arch sm_100 -m 64 "



//--------------------- .note.nv.cuinfo           --------------------------
	.section	.note.nv.cuinfo,"",@"SHT_NOTE"
	.sectionflags	@"SHF_NOTE_NV_CUINFO"
        /*0018*/ 	.short	0x0002
        /*001a*/ 	.short	0x0064
        /*001c*/ 	.short	0x0082
	.zero		2


//--------------------- .nv.info                  --------------------------
	.section	.nv.info,"",@"SHT_CUDA_INFO"
	.align	4


	//----- nvinfo : EIATTR_REGCOUNT
	.align		4
        /*0000*/ 	.byte	0x04, 0x2f
        /*0002*/ 	.short	(.L_2 - .L_1)
	.align		4
.L_1:
        /*0004*/ 	.word	index@(_Z6conv3DPKfPfiii)
        /*0008*/ 	.word	0x0000001e


	//----- nvinfo : EIATTR_FRAME_SIZE
	.align		4
.L_2:
        /*000c*/ 	.byte	0x04, 0x11
        /*000e*/ 	.short	(.L_4 - .L_3)
	.align		4
.L_3:
        /*0010*/ 	.word	index@(_Z6conv3DPKfPfiii)
        /*0014*/ 	.word	0x00000000


	//----- nvinfo : EIATTR_MIN_STACK_SIZE
	.align		4
.L_4:
        /*0018*/ 	.byte	0x04, 0x12
        /*001a*/ 	.short	(.L_6 - .L_5)
	.align		4
.L_5:
        /*001c*/ 	.word	index@(_Z6conv3DPKfPfiii)
        /*0020*/ 	.word	0x00000000
.L_6:


//--------------------- .nv.compat                --------------------------
	.section	.nv.compat,"",@"SHT_CUDA_COMPAT_INFO"
	.align	4
        /*0000*/ 	.byte	0x02, 0x09, 0x00, 0x00, 0x02, 0x02, 0x01, 0x00, 0x02, 0x05, 0x05, 0x00, 0x03, 0x07, 0x01, 0x01
        /*0010*/ 	.byte	0x02, 0x03, 0x00, 0x00, 0x02, 0x06, 0x01, 0x00, 0x04, 0x0b, 0x08, 0x00, 0x09, 0x00, 0x00, 0x00
        /*0020*/ 	.byte	0x00, 0x00, 0x00, 0x00


//--------------------- .nv.info._Z6conv3DPKfPfiii --------------------------
	.section	.nv.info._Z6conv3DPKfPfiii,"",@"SHT_CUDA_INFO"
	.sectionflags	@""
	.align	4


	//----- nvinfo : EIATTR_CUDA_API_VERSION
	.align		4
        /*0000*/ 	.byte	0x04, 0x37
        /*0002*/ 	.short	(.L_8 - .L_7)
.L_7:
        /*0004*/ 	.word	0x00000082


	//----- nvinfo : EIATTR_KPARAM_INFO
	.align		4
.L_8:
        /*0008*/ 	.byte	0x04, 0x17
        /*000a*/ 	.short	(.L_10 - .L_9)
.L_9:
        /*000c*/ 	.word	0x00000000
        /*0010*/ 	.short	0x0004
        /*0012*/ 	.short	0x0018
        /*0014*/ 	.byte	0x00, 0xf0, 0x11, 0x00


	//----- nvinfo : EIATTR_KPARAM_INFO
	.align		4
.L_10:
        /*0018*/ 	.byte	0x04, 0x17
        /*001a*/ 	.short	(.L_12 - .L_11)
.L_11:
        /*001c*/ 	.word	0x00000000
        /*0020*/ 	.short	0x0003
        /*0022*/ 	.short	0x0014
        /*0024*/ 	.byte	0x00, 0xf0, 0x11, 0x00


	//----- nvinfo : EIATTR_KPARAM_INFO
	.align		4
.L_12:
        /*0028*/ 	.byte	0x04, 0x17
        /*002a*/ 	.short	(.L_14 - .L_13)
.L_13:
        /*002c*/ 	.word	0x00000000
        /*0030*/ 	.short	0x0002
        /*0032*/ 	.short	0x0010
        /*0034*/ 	.byte	0x00, 0xf0, 0x11, 0x00


	//----- nvinfo : EIATTR_KPARAM_INFO
	.align		4
.L_14:
        /*0038*/ 	.byte	0x04, 0x17
        /*003a*/ 	.short	(.L_16 - .L_15)
.L_15:
        /*003c*/ 	.word	0x00000000
        /*0040*/ 	.short	0x0001
        /*0042*/ 	.short	0x0008
        /*0044*/ 	.byte	0x00, 0xf5, 0x21, 0x00


	//----- nvinfo : EIATTR_KPARAM_INFO
	.align		4
.L_16:
        /*0048*/ 	.byte	0x04, 0x17
        /*004a*/ 	.short	(.L_18 - .L_17)
.L_17:
        /*004c*/ 	.word	0x00000000
        /*0050*/ 	.short	0x0000
        /*0052*/ 	.short	0x0000
        /*0054*/ 	.byte	0x00, 0xf5, 0x21, 0x00


	//----- nvinfo : EIATTR_SPARSE_MMA_MASK
	.align		4
.L_18:
        /*0058*/ 	.byte	0x03, 0x50
        /*005a*/ 	.short	0x0000


	//----- nvinfo : EIATTR_MAXREG_COUNT
	.align		4
        /*005c*/ 	.byte	0x03, 0x1b
        /*005e*/ 	.short	0x00ff


	//----- nvinfo : EIATTR_MERCURY_ISA_VERSION
	.align		4
        /*0060*/ 	.byte	0x03, 0x5f
        /*0062*/ 	.short	0x0101


	//----- nvinfo : EIATTR_VRC_CTA_INIT_COUNT
	.align		4
        /*0064*/ 	.byte	0x02, 0x4a
	.zero		1
	.zero		1


	//----- nvinfo : EIATTR_EXIT_INSTR_OFFSETS
	.align		4
        /*0068*/ 	.byte	0x04, 0x1c
        /*006a*/ 	.short	(.L_20 - .L_19)


	//   ....[0]....
.L_19:
        /*006c*/ 	.word	0x00000120


	//   ....[1]....
        /*0070*/ 	.word	0x00000c00


	//----- nvinfo : EIATTR_CBANK_PARAM_SIZE
	.align		4
.L_20:
        /*0074*/ 	.byte	0x03, 0x19
        /*0076*/ 	.short	0x001c


	//----- nvinfo : EIATTR_PARAM_CBANK
	.align		4
        /*0078*/ 	.byte	0x04, 0x0a
        /*007a*/ 	.short	(.L_22 - .L_21)
	.align		4
.L_21:
        /*007c*/ 	.word	index@(.nv.constant0._Z6conv3DPKfPfiii)
        /*0080*/ 	.short	0x0380
        /*0082*/ 	.short	0x001c


	//----- nvinfo : EIATTR_SW_WAR
	.align		4
.L_22:
        /*0084*/ 	.byte	0x04, 0x36
        /*0086*/ 	.short	(.L_24 - .L_23)
.L_23:
        /*0088*/ 	.word	0x00000008
.L_24:


//--------------------- .nv.callgraph             --------------------------
	.section	.nv.callgraph,"",@"SHT_CUDA_CALLGRAPH"
	.align	4
	.sectionentsize	8
	.align		4
        /*0000*/ 	.word	0x00000000
	.align		4
        /*0004*/ 	.word	0xffffffff
	.align		4
        /*0008*/ 	.word	0x00000000
	.align		4
        /*000c*/ 	.word	0xfffffffe
	.align		4
        /*0010*/ 	.word	0x00000000
	.align		4
        /*0014*/ 	.word	0xfffffffd
	.align		4
        /*0018*/ 	.word	0x00000000
	.align		4
        /*001c*/ 	.word	0xfffffffc


//--------------------- .nv.constant3             --------------------------
	.section	.nv.constant3,"a",@progbits
	.align	4
.nv.constant3:
	.type		F,@object
	.size		F,(.L_0 - F)
F:
	.zero		108
.L_0:


//--------------------- .text._Z6conv3DPKfPfiii   --------------------------
	.section	.text._Z6conv3DPKfPfiii,"ax",@progbits
	.align	128
        .global         _Z6conv3DPKfPfiii
        .type           _Z6conv3DPKfPfiii,@function
        .size           _Z6conv3DPKfPfiii,(.L_x_1 - _Z6conv3DPKfPfiii)
        .other          _Z6conv3DPKfPfiii,@"STO_CUDA_ENTRY STV_DEFAULT"
_Z6conv3DPKfPfiii:
.text._Z6conv3DPKfPfiii:
[----:B------:R-:W-:Y:S01]  /*0000*/  LDC R1, c[0x0][0x37c] ;  /* 0x0000df00ff017b82 */ /* 0x000fe20000000800 */
[----:B------:R-:W0:Y:S07]  /*0010*/  S2R R7, SR_TID.Y ;  /* 0x0000000000077919 */ /* 0x000e2e0000002200 */
[----:B------:R-:W0:Y:S01]  /*0020*/  S2UR UR4, SR_CTAID.Y ;  /* 0x00000000000479c3 */ /* 0x000e220000002600 */
[----:B------:R-:W1:Y:S01]  /*0030*/  LDCU UR7, c[0x0][0x398] ;  /* 0x00007300ff0777ac */ /* 0x000e620008000800 */
[----:B------:R-:W2:Y:S01]  /*0040*/  S2R R8, SR_TID.X ;  /* 0x0000000000087919 */ /* 0x000ea20000002100 */
[----:B------:R-:W3:Y:S05]  /*0050*/  S2R R9, SR_TID.Z ;  /* 0x0000000000097919 */ /* 0x000eea0000002300 */
[----:B------:R-:W0:Y:S08]  /*0060*/  LDC R0, c[0x0][0x364] ;  /* 0x0000d900ff007b82 */ /* 0x000e300000000800 */
[----:B------:R-:W2:Y:S08]  /*0070*/  S2UR UR5, SR_CTAID.X ;  /* 0x00000000000579c3 */ /* 0x000eb00000002500 */
[----:B------:R-:W2:Y:S08]  /*0080*/  LDC R3, c[0x0][0x360] ;  /* 0x0000d800ff037b82 */ /* 0x000eb00000000800 */
[----:B------:R-:W3:Y:S01]  /*0090*/  S2UR UR6, SR_CTAID.Z ;  /* 0x00000000000679c3 */ /* 0x000ee20000002700 */
[----:B0-----:R-:W-:-:S05]  /*00a0*/  IMAD R7, R0, UR4, R7 ;  /* 0x0000000400077c24 */ /* 0x001fca000f8e0207 */
[----:B-1----:R-:W-:Y:S02]  /*00b0*/  ISETP.GE.AND P0, PT, R7, UR7, PT ;  /* 0x0000000707007c0c */ /* 0x002fe4000bf06270 */
[----:B------:R-:W3:Y:S08]  /*00c0*/  LDC R2, c[0x0][0x368] ;  /* 0x0000da00ff027b82 */ /* 0x000ef00000000800 */
[----:B------:R-:W0:Y:S01]  /*00d0*/  LDC.64 R4, c[0x0][0x390] ;  /* 0x0000e400ff047b82 */ /* 0x000e220000000a00 */
[----:B--2---:R-:W-:-:S02]  /*00e0*/  IMAD R8, R3, UR5, R8 ;  /* 0x0000000503087c24 */ /* 0x004fc4000f8e0208 */
[----:B---3--:R-:W-:-:S03]  /*00f0*/  IMAD R9, R2, UR6, R9 ;  /* 0x0000000602097c24 */ /* 0x008fc6000f8e0209 */
[----:B0-----:R-:W-:-:S04]  /*0100*/  ISETP.GE.OR P0, PT, R8, R5, P0 ;  /* 0x000000050800720c */ /* 0x001fc80000706670 */
[----:B------:R-:W-:-:S13]  /*0110*/  ISETP.GE.OR P0, PT, R9, R4, P0 ;  /* 0x000000040900720c */ /* 0x000fda0000706670 */
[----:B------:R-:W-:Y:S05]  /*0120*/  @P0 EXIT ;  /* 0x000000000000094d */ /* 0x000fea0003800000 */
[----:B------:R-:W0:Y:S01]  /*0130*/  LDC.64 R2, c[0x0][0x380] ;  /* 0x0000e000ff027b82 */ /* 0x000e220000000a00 */
[----:B------:R-:W-:Y:S01]  /*0140*/  VIADD R0, R9, 0xffffffff ;  /* 0xffffffff09007836 */ /* 0x000fe20000000000 */
[C---:B------:R-:W-:Y:S01]  /*0150*/  ISETP.GT.AND P0, PT, R8.reuse, RZ, PT ;  /* 0x000000ff0800720c */ /* 0x040fe20003f04270 */
[----:B------:R-:W1:Y:S01]  /*0160*/  LDCU.64 UR4, c[0x0][0x358] ;  /* 0x00006b00ff0477ac */ /* 0x000e620008000a00 */
[----:B------:R-:W-:Y:S01]  /*0170*/  ISETP.GT.AND P4, PT, R8, -0x1, PT ;  /* 0xffffffff0800780c */ /* 0x000fe20003f84270 */
[C---:B------:R-:W-:Y:S01]  /*0180*/  IMAD R16, R0.reuse, UR7, R7 ;  /* 0x0000000700107c24 */ /* 0x040fe2000f8e0207 */
[----:B------:R-:W-:Y:S02]  /*0190*/  ISETP.GE.AND P5, PT, R0, R4, PT ;  /* 0x000000040000720c */ /* 0x000fe40003fa6270 */
[----:B------:R-:W-:Y:S01]  /*01a0*/  ISETP.NE.AND P0, PT, R7, RZ, P0 ;  /* 0x000000ff0700720c */ /* 0x000fe20000705270 */
[----:B------:R-:W-:Y:S01]  /*01b0*/  VIADD R12, R16, 0xffffffff ;  /* 0xffffffff100c7836 */ /* 0x000fe20000000000 */
[----:B------:R-:W-:-:S02]  /*01c0*/  ISETP.GT.AND P5, PT, R0, -0x1, !P5 ;  /* 0xffffffff0000780c */ /* 0x000fc40006fa4270 */
[----:B------:R-:W-:Y:S01]  /*01d0*/  ISETP.NE.AND P4, PT, R7, RZ, P4 ;  /* 0x000000ff0700720c */ /* 0x000fe20002785270 */
[----:B------:R-:W-:Y:S01]  /*01e0*/  IMAD R12, R12, R5, R8 ;  /* 0x000000050c0c7224 */ /* 0x000fe200078e0208 */
[----:B------:R-:W-:Y:S02]  /*01f0*/  PLOP3.LUT P1, PT, P0, P5, PT, 0x80, 0x8 ;  /* 0x000000000008781c */ /* 0x000fe4000072b070 */
[----:B------:R-:W-:Y:S02]  /*0200*/  PLOP3.LUT P6, PT, P4, P5, PT, 0x80, 0x8 ;  /* 0x000000000008781c */ /* 0x000fe400027cb070 */
[----:B------:R-:W-:-:S05]  /*0210*/  IADD3 R11, PT, PT, R12, -0x1, RZ ;  /* 0xffffffff0c0b7810 */ /* 0x000fca0007ffe0ff */
[----:B0-----:R-:W-:-:S04]  /*0220*/  IMAD.WIDE R10, R11, 0x4, R2 ;  /* 0x000000040b0a7825 */ /* 0x001fc800078e0202 */
[----:B------:R-:W0:Y:S01]  /*0230*/  @P1 LDC R15, c[0x3][RZ] ;  /* 0x00c00000ff0f1b82 */ /* 0x000e220000000800 */
[----:B-1----:R-:W0:Y:S04]  /*0240*/  @P1 LDG.E.CONSTANT R0, desc[UR4][R10.64] ;  /* 0x000000040a001981 */ /* 0x002e28000c1e9900 */
[----:B------:R-:W2:Y:S01]  /*0250*/  @P6 LDG.E.CONSTANT R13, desc[UR4][R10.64+0x4] ;  /* 0x000004040a0d6981 */ /* 0x000ea2000c1e9900 */
[----:B------:R-:W-:Y:S02]  /*0260*/  VIADD R6, R8, 0x1 ;  /* 0x0000000108067836 */ /* 0x000fe40000000000 */
[----:B------:R-:W2:Y:S03]  /*0270*/  @P6 LDC R14, c[0x3][0x4] ;  /* 0x00c00100ff0e6b82 */ /* 0x000ea60000000800 */
[----:B------:R-:W-:Y:S01]  /*0280*/  ISETP.GE.AND P3, PT, R6, R5, PT ;  /* 0x000000050600720c */ /* 0x000fe20003f66270 */
[----:B------:R-:W-:-:S03]  /*0290*/  HFMA2 R6, -RZ, RZ, 0, 0 ;  /* 0x00000000ff067431 */ /* 0x000fc600000001ff */
[----:B------:R-:W-:-:S04]  /*02a0*/  ISETP.GT.AND P3, PT, R8, -0x2, !P3 ;  /* 0xfffffffe0800780c */ /* 0x000fc80005f64270 */
[----:B------:R-:W-:Y:S01]  /*02b0*/  ISETP.NE.AND P2, PT, R7, RZ, P3 ;  /* 0x000000ff0700720c */ /* 0x000fe20001f45270 */
[----:B0-----:R-:W-:-:S03]  /*02c0*/  @P1 FFMA R6, R0, R15, RZ ;  /* 0x0000000f00061223 */ /* 0x001fc600000000ff */
[----:B------:R-:W-:Y:S01]  /*02d0*/  PLOP3.LUT P1, PT, P2, P5, PT, 0x80, 0x8 ;  /* 0x000000000008781c */ /* 0x000fe2000172b070 */
[----:B------:R-:W-:Y:S02]  /*02e0*/  IMAD R0, R16, R5, R8 ;  /* 0x0000000510007224 */ /* 0x000fe400078e0208 */
[----:B--2---:R-:W-:Y:S01]  /*02f0*/  @P6 FFMA R6, R13, R14, R6 ;  /* 0x0000000e0d066223 */ /* 0x004fe20000000006 */
[----:B------:R-:W-:Y:S01]  /*0300*/  ISETP.LT.OR P6, PT, R8, 0x1, !P5 ;  /* 0x000000010800780c */ /* 0x000fe20006fc1670 */
[----:B------:R-:W-:-:S04]  /*0310*/  VIADD R15, R0, 0xffffffff ;  /* 0xffffffff000f7836 */ /* 0x000fc80000000000 */
[----:B------:R-:W-:-:S04]  /*0320*/  IMAD.WIDE R14, R15, 0x4, R2 ;  /* 0x000000040f0e7825 */ /* 0x000fc800078e0202 */
[----:B------:R-:W2:Y:S01]  /*0330*/  @P1 LDG.E.CONSTANT R11, desc[UR4][R10.64+0x8] ;  /* 0x000008040a0b1981 */ /* 0x000ea2000c1e9900 */
[----:B------:R-:W2:Y:S03]  /*0340*/  @P1 LDC R17, c[0x3][0x8] ;  /* 0x00c00200ff111b82 */ /* 0x000ea60000000800 */
[----:B------:R-:W3:Y:S05]  /*0350*/  @!P6 LDG.E.CONSTANT R13, desc[UR4][R14.64] ;  /* 0x000000040e0de981 */ /* 0x000eea000c1e9900 */
[----:B------:R-:W3:Y:S01]  /*0360*/  @!P6 LDC R18, c[0x3][0xc] ;  /* 0x00c00300ff12eb82 */ /* 0x000ee20000000800 */
[----:B--2---:R-:W-:Y:S01]  /*0370*/  @P1 FFMA R6, R11, R17, R6 ;  /* 0x000000110b061223 */ /* 0x004fe20000000006 */
[----:B------:R-:W-:-:S03]  /*0380*/  ISETP.LT.OR P1, PT, R8, RZ, !P5 ;  /* 0x000000ff0800720c */ /* 0x000fc60006f21670 */
[----:B---3--:R-:W-:Y:S01]  /*0390*/  @!P6 FFMA R6, R13, R18, R6 ;  /* 0x000000120d06e223 */ /* 0x008fe20000000006 */
[----:B------:R-:W-:-:S09]  /*03a0*/  PLOP3.LUT P6, PT, P3, P5, PT, 0x80, 0x8 ;  /* 0x000000000008781c */ /* 0x000fd20001fcb070 */
[----:B------:R-:W2:Y:S01]  /*03b0*/  @!P1 LDG.E.CONSTANT R17, desc[UR4][R14.64+0x4] ;  /* 0x000004040e119981 */ /* 0x000ea2000c1e9900 */
[----:B------:R-:W2:Y:S03]  /*03c0*/  @!P1 LDC R18, c[0x3][0x10] ;  /* 0x00c00400ff129b82 */ /* 0x000ea60000000800 */
[----:B------:R0:W3:Y:S01]  /*03d0*/  @P6 LDG.E.CONSTANT R19, desc[UR4][R14.64+0x8] ;  /* 0x000008040e136981 */ /* 0x0000e2000c1e9900 */
[----:B------:R-:W-:Y:S01]  /*03e0*/  IADD3 R11, PT, PT, R7, 0x1, RZ ;  /* 0x00000001070b7810 */ /* 0x000fe20007ffe0ff */
[----:B------:R-:W-:-:S03]  /*03f0*/  IMAD R13, R16, R5, R5 ;  /* 0x00000005100d7224 */ /* 0x000fc600078e0205 */
[----:B------:R-:W3:Y:S01]  /*0400*/  @P6 LDC R20, c[0x3][0x14] ;  /* 0x00c00500ff146b82 */ /* 0x000ee20000000800 */
[----:B------:R-:W-:-:S05]  /*0410*/  IMAD.IADD R10, R8, 0x1, R13 ;  /* 0x00000001080a7824 */ /* 0x000fca00078e020d */
[----:B------:R-:W-:-:S05]  /*0420*/  IADD3 R13, PT, PT, R10, -0x1, RZ ;  /* 0xffffffff0a0d7810 */ /* 0x000fca0007ffe0ff */
[----:B0-----:R-:W-:-:S04]  /*0430*/  IMAD.WIDE R14, R13, 0x4, R2 ;  /* 0x000000040d0e7825 */ /* 0x001fc800078e0202 */
[----:B--2---:R-:W-:Y:S01]  /*0440*/  @!P1 FFMA R6, R17, R18, R6 ;  /* 0x0000001211069223 */ /* 0x004fe20000000006 */
[----:B------:R-:W-:-:S03]  /*0450*/  ISETP.GE.U32.AND P1, PT, R11, UR7, PT ;  /* 0x000000070b007c0c */ /* 0x000fc6000bf26070 */
[----:B---3--:R-:W-:Y:S01]  /*0460*/  @P6 FFMA R6, R19, R20, R6 ;  /* 0x0000001413066223 */ /* 0x008fe20000000006 */
[----:B------:R-:W-:-:S04]  /*0470*/  ISETP.GT.AND P6, PT, R8, RZ, !P1 ;  /* 0x000000ff0800720c */ /* 0x000fc80004fc4270 */
[----:B------:R-:W-:Y:S02]  /*0480*/  P2R R18, PR, RZ, 0x40 ;  /* 0x00000040ff127803 */ /* 0x000fe40000000000 */
[----:B------:R-:W-:-:S13]  /*0490*/  PLOP3.LUT P6, PT, P6, P5, PT, 0x80, 0x8 ;  /* 0x000000000008781c */ /* 0x000fda00037cb070 */
[----:B------:R-:W2:Y:S01]  /*04a0*/  @P6 LDG.E.CONSTANT R13, desc[UR4][R14.64] ;  /* 0x000000040e0d6981 */ /* 0x000ea2000c1e9900 */
[----:B------:R-:W2:Y:S01]  /*04b0*/  @P6 LDC R16, c[0x3][0x18] ;  /* 0x00c00600ff106b82 */ /* 0x000ea20000000800 */
[----:B------:R-:W-:-:S04]  /*04c0*/  ISETP.GT.AND P1, PT, R8, -0x1, !P1 ;  /* 0xffffffff0800780c */ /* 0x000fc80004f24270 */
[----:B------:R-:W-:Y:S02]  /*04d0*/  P2R R19, PR, RZ, 0x2 ;  /* 0x00000002ff137803 */ /* 0x000fe40000000000 */
[----:B------:R-:W-:Y:S01]  /*04e0*/  PLOP3.LUT P1, PT, P1, P5, PT, 0x80, 0x8 ;  /* 0x000000000008781c */ /* 0x000fe20000f2b070 */
[----:B--2---:R-:W-:-:S12]  /*04f0*/  @P6 FFMA R6, R13, R16, R6 ;  /* 0x000000100d066223 */ /* 0x004fd80000000006 */
[----:B------:R-:W2:Y:S01]  /*0500*/  @P1 LDG.E.CONSTANT R13, desc[UR4][R14.64+0x4] ;  /* 0x000004040e0d1981 */ /* 0x000ea2000c1e9900 */
[----:B------:R-:W2:Y:S02]  /*0510*/  @P1 LDC R16, c[0x3][0x1c] ;  /* 0x00c00700ff101b82 */ /* 0x000ea40000000800 */
[----:B--2---:R-:W-:Y:S01]  /*0520*/  @P1 FFMA R6, R13, R16, R6 ;  /* 0x000000100d061223 */ /* 0x004fe20000000006 */
[----:B------:R-:W-:-:S04]  /*0530*/  ISETP.LT.U32.AND P1, PT, R11, UR7, P3 ;  /* 0x000000070b007c0c */ /* 0x000fc80009f21070 */
[----:B------:R-:W-:-:S13]  /*0540*/  PLOP3.LUT P5, PT, P1, P5, PT, 0x80, 0x8 ;  /* 0x000000000008781c */ /* 0x000fda0000fab070 */
[----:B------:R-:W2:Y:S01]  /*0550*/  @P5 LDG.E.CONSTANT R11, desc[UR4][R14.64+0x8] ;  /* 0x000008040e0b5981 */ /* 0x000ea2000c1e9900 */
[----:B------:R-:W2:Y:S01]  /*0560*/  @P5 LDC R13, c[0x3][0x20] ;  /* 0x00c00800ff0d5b82 */ /* 0x000ea20000000800 */
[----:B------:R-:W-:-:S04]  /*0570*/  IMAD R12, R5, UR7, R12 ;  /* 0x00000007050c7c24 */ /* 0x000fc8000f8e020c */
[----:B------:R-:W-:-:S04]  /*0580*/  VIADD R17, R12, 0xffffffff ;  /* 0xffffffff0c117836 */ /* 0x000fc80000000000 */
[----:B------:R-:W-:-:S04]  /*0590*/  IMAD.WIDE R16, R17, 0x4, R2 ;  /* 0x0000000411107825 */ /* 0x000fc800078e0202 */
[----:B--2---:R-:W-:Y:S01]  /*05a0*/  @P5 FFMA R6, R11, R13, R6 ;  /* 0x0000000d0b065223 */ /* 0x004fe20000000006 */
[----:B------:R-:W-:-:S04]  /*05b0*/  ISETP.GE.AND P5, PT, R9, R4, PT ;  /* 0x000000040900720c */ /* 0x000fc80003fa6270 */
[----:B------:R-:W-:-:S04]  /*05c0*/  ISETP.GT.AND P5, PT, R9, -0x1, !P5 ;  /* 0xffffffff0900780c */ /* 0x000fc80006fa4270 */
[----:B------:R-:W-:-:S13]  /*05d0*/  PLOP3.LUT P6, PT, P0, P5, PT, 0x80, 0x8 ;  /* 0x000000000008781c */ /* 0x000fda00007cb070 */
[----:B------:R-:W2:Y:S01]  /*05e0*/  @P6 LDG.E.CONSTANT R11, desc[UR4][R16.64] ;  /* 0x00000004100b6981 */ /* 0x000ea2000c1e9900 */
[----:B------:R-:W2:Y:S02]  /*05f0*/  @P6 LDC R13, c[0x3][0x24] ;  /* 0x00c00900ff0d6b82 */ /* 0x000ea40000000800 */
[----:B--2---:R-:W-:Y:S01]  /*0600*/  @P6 FFMA R6, R11, R13, R6 ;  /* 0x0000000d0b066223 */ /* 0x004fe20000000006 */
[----:B------:R-:W-:-:S13]  /*0610*/  PLOP3.LUT P6, PT, P4, P5, PT, 0x80, 0x8 ;  /* 0x000000000008781c */ /* 0x000fda00027cb070 */
[----:B------:R-:W2:Y:S01]  /*0620*/  @P6 LDG.E.CONSTANT R11, desc[UR4][R16.64+0x4] ;  /* 0x00000404100b6981 */ /* 0x000ea2000c1e9900 */
[----:B------:R-:W2:Y:S02]  /*0630*/  @P6 LDC R13, c[0x3][0x28] ;  /* 0x00c00a00ff0d6b82 */ /* 0x000ea40000000800 */
[----:B--2---:R-:W-:Y:S01]  /*0640*/  @P6 FFMA R6, R11, R13, R6 ;  /* 0x0000000d0b066223 */ /* 0x004fe20000000006 */
[----:B------:R-:W-:-:S13]  /*0650*/  PLOP3.LUT P6, PT, P2, P5, PT, 0x80, 0x8 ;  /* 0x000000000008781c */ /* 0x000fda00017cb070 */
[----:B------:R-:W2:Y:S01]  /*0660*/  @P6 LDG.E.CONSTANT R11, desc[UR4][R16.64+0x8] ;  /* 0x00000804100b6981 */ /* 0x000ea2000c1e9900 */
[----:B------:R-:W2:Y:S01]  /*0670*/  @P6 LDC R13, c[0x3][0x2c] ;  /* 0x00c00b00ff0d6b82 */ /* 0x000ea20000000800 */
[----:B------:R-:W-:-:S05]  /*0680*/  IMAD R0, R5, UR7, R0 ;  /* 0x0000000705007c24 */ /* 0x000fca000f8e0200 */
[----:B------:R-:W-:-:S05]  /*0690*/  IADD3 R15, PT, PT, R0, -0x1, RZ ;  /* 0xffffffff000f7810 */ /* 0x000fca0007ffe0ff */
[----:B------:R-:W-:-:S04]  /*06a0*/  IMAD.WIDE R14, R15, 0x4, R2 ;  /* 0x000000040f0e7825 */ /* 0x000fc800078e0202 */
[----:B--2---:R-:W-:Y:S01]  /*06b0*/  @P6 FFMA R6, R11, R13, R6 ;  /* 0x0000000d0b066223 */ /* 0x004fe20000000006 */
[----:B------:R-:W-:-:S13]  /*06c0*/  ISETP.LT.OR P6, PT, R8, 0x1, !P5 ;  /* 0x000000010800780c */ /* 0x000fda0006fc1670 */
[----:B------:R-:W2:Y:S01]  /*06d0*/  @!P6 LDG.E.CONSTANT R11, desc[UR4][R14.64] ;  /* 0x000000040e0be981 */ /* 0x000ea2000c1e9900 */
[----:B------:R-:W2:Y:S02]  /*06e0*/  @!P6 LDC R13, c[0x3][0x30] ;  /* 0x00c00c00ff0deb82 */ /* 0x000ea40000000800 */
[----:B--2---:R-:W-:Y:S01]  /*06f0*/  @!P6 FFMA R6, R11, R13, R6 ;  /* 0x0000000d0b06e223 */ /* 0x004fe20000000006 */
[----:B------:R-:W-:-:S13]  /*0700*/  ISETP.LT.OR P6, PT, R8, RZ, !P5 ;  /* 0x000000ff0800720c */ /* 0x000fda0006fc1670 */
[----:B------:R-:W2:Y:S01]  /*0710*/  @!P6 LDG.E.CONSTANT R11, desc[UR4][R14.64+0x4] ;  /* 0x000004040e0be981 */ /* 0x000ea2000c1e9900 */
[----:B------:R-:W2:Y:S02]  /*0720*/  @!P6 LDC R13, c[0x3][0x34] ;  /* 0x00c00d00ff0deb82 */ /* 0x000ea40000000800 */
[----:B--2---:R-:W-:Y:S01]  /*0730*/  @!P6 FFMA R6, R11, R13, R6 ;  /* 0x0000000d0b06e223 */ /* 0x004fe20000000006 */
[----:B------:R-:W-:-:S13]  /*0740*/  PLOP3.LUT P6, PT, P3, P5, PT, 0x80, 0x8 ;  /* 0x000000000008781c */ /* 0x000fda0001fcb070 */
[----:B------:R-:W2:Y:S01]  /*0750*/  @P6 LDG.E.CONSTANT R11, desc[UR4][R14.64+0x8] ;  /* 0x000008040e0b6981 */ /* 0x000ea2000c1e9900 */
[----:B------:R-:W2:Y:S01]  /*0760*/  @P6 LDC R13, c[0x3][0x38] ;  /* 0x00c00e00ff0d6b82 */ /* 0x000ea20000000800 */
[----:B------:R-:W-:-:S04]  /*0770*/  IMAD R10, R5, UR7, R10 ;  /* 0x00000007050a7c24 */ /* 0x000fc8000f8e020a */
[----:B------:R-:W-:-:S04]  /*0780*/  VIADD R17, R10, 0xffffffff ;  /* 0xffffffff0a117836 */ /* 0x000fc80000000000 */
[----:B------:R-:W-:-:S04]  /*0790*/  IMAD.WIDE R16, R17, 0x4, R2 ;  /* 0x0000000411107825 */ /* 0x000fc800078e0202 */
[----:B--2---:R-:W-:Y:S01]  /*07a0*/  @P6 FFMA R6, R11, R13, R6 ;  /* 0x0000000d0b066223 */ /* 0x004fe20000000006 */
[----:B------:R-:W-:-:S04]  /*07b0*/  ISETP.NE.AND P6, PT, R18, RZ, PT ;  /* 0x000000ff1200720c */ /* 0x000fc80003fc5270 */
[----:B------:R-:W-:-:S13]  /*07c0*/  PLOP3.LUT P6, PT, P6, P5, PT, 0x80, 0x8 ;  /* 0x000000000008781c */ /* 0x000fda00037cb070 */
[----:B------:R-:W2:Y:S01]  /*07d0*/  @P6 LDG.E.CONSTANT R11, desc[UR4][R16.64] ;  /* 0x00000004100b6981 */ /* 0x000ea2000c1e9900 */
[----:B------:R-:W2:Y:S02]  /*07e0*/  @P6 LDC R13, c[0x3][0x3c] ;  /* 0x00c00f00ff0d6b82 */ /* 0x000ea40000000800 */
[----:B--2---:R-:W-:Y:S01]  /*07f0*/  @P6 FFMA R6, R11, R13, R6 ;  /* 0x0000000d0b066223 */ /* 0x004fe20000000006 */
[----:B------:R-:W-:-:S04]  /*0800*/  ISETP.NE.AND P6, PT, R19, RZ, PT ;  /* 0x000000ff1300720c */ /* 0x000fc80003fc5270 */
[----:B------:R-:W-:-:S13]  /*0810*/  PLOP3.LUT P6, PT, P6, P5, PT, 0x80, 0x8 ;  /* 0x000000000008781c */ /* 0x000fda00037cb070 */
[----:B------:R-:W2:Y:S01]  /*0820*/  @P6 LDG.E.CONSTANT R11, desc[UR4][R16.64+0x4] ;  /* 0x00000404100b6981 */ /* 0x000ea2000c1e9900 */
[----:B------:R-:W2:Y:S01]  /*0830*/  @P6 LDC R13, c[0x3][0x40] ;  /* 0x00c01000ff0d6b82 */ /* 0x000ea20000000800 */
[----:B------:R-:W-:Y:S01]  /*0840*/  PLOP3.LUT P5, PT, P1, P5, PT, 0x80, 0x8 ;  /* 0x000000000008781c */ /* 0x000fe20000fab070 */
[----:B--2---:R-:W-:Y:S01]  /*0850*/  @P6 FFMA R6, R11, R13, R6 ;  /* 0x0000000d0b066223 */ /* 0x004fe20000000006 */
[----:B------:R-:W-:-:S11]  /*0860*/  IMAD R12, R5, UR7, R12 ;  /* 0x00000007050c7c24 */ /* 0x000fd6000f8e020c */
[----:B------:R-:W2:Y:S01]  /*0870*/  @P5 LDG.E.CONSTANT R11, desc[UR4][R16.64+0x8] ;  /* 0x00000804100b5981 */ /* 0x000ea2000c1e9900 */
[----:B------:R-:W2:Y:S01]  /*0880*/  @P5 LDC R13, c[0x3][0x44] ;  /* 0x00c01100ff0d5b82 */ /* 0x000ea20000000800 */
[----:B------:R-:W-:Y:S01]  /*0890*/  IMAD R0, R5, UR7, R0 ;  /* 0x0000000705007c24 */ /* 0x000fe2000f8e0200 */
[----:B------:R-:W-:Y:S01]  /*08a0*/  ISETP.NE.AND P6, PT, R19, RZ, PT ;  /* 0x000000ff1300720c */ /* 0x000fe20003fc5270 */
[----:B--2---:R-:W-:Y:S01]  /*08b0*/  @P5 FFMA R6, R11, R13, R6 ;  /* 0x0000000d0b065223 */ /* 0x004fe20000000006 */
[----:B------:R-:W-:-:S04]  /*08c0*/  IADD3 R11, PT, PT, R9, 0x1, RZ ;  /* 0x00000001090b7810 */ /* 0x000fc80007ffe0ff */
[----:B------:R-:W-:-:S04]  /*08d0*/  ISETP.GE.AND P5, PT, R11, R4, PT ;  /* 0x000000040b00720c */ /* 0x000fc80003fa6270 */
[----:B------:R-:W-:-:S04]  /*08e0*/  ISETP.GT.AND P5, PT, R11, -0x1, !P5 ;  /* 0xffffffff0b00780c */ /* 0x000fc80006fa4270 */
[----:B------:R-:W-:Y:S01]  /*08f0*/  PLOP3.LUT P0, PT, P0, P5, PT, 0x80, 0x8 ;  /* 0x000000000008781c */ /* 0x000fe2000070b070 */
[----:B------:R-:W-:-:S04]  /*0900*/  VIADD R13, R12, 0xffffffff ;  /* 0xffffffff0c0d7836 */ /* 0x000fc80000000000 */
[----:B------:R-:W-:-:S08]  /*0910*/  IMAD.WIDE R12, R13, 0x4, R2 ;  /* 0x000000040d0c7825 */ /* 0x000fd000078e0202 */
[----:B------:R-:W2:Y:S01]  /*0920*/  @P0 LDG.E.CONSTANT R11, desc[UR4][R12.64] ;  /* 0x000000040c0b0981 */ /* 0x000ea2000c1e9900 */
[----:B------:R-:W2:Y:S01]  /*0930*/  @P0 LDC R4, c[0x3][0x48] ;  /* 0x00c01200ff040b82 */ /* 0x000ea20000000800 */
[----:B------:R-:W-:Y:S01]  /*0940*/  PLOP3.LUT P4, PT, P4, P5, PT, 0x80, 0x8 ;  /* 0x000000000008781c */ /* 0x000fe2000278b070 */
[----:B--2---:R-:W-:-:S12]  /*0950*/  @P0 FFMA R6, R11, R4, R6 ;  /* 0x000000040b060223 */ /* 0x004fd80000000006 */
[----:B------:R-:W2:Y:S01]  /*0960*/  @P4 LDG.E.CONSTANT R11, desc[UR4][R12.64+0x4] ;  /* 0x000004040c0b4981 */ /* 0x000ea2000c1e9900 */
[----:B------:R-:W2:Y:S01]  /*0970*/  @P4 LDC R4, c[0x3][0x4c] ;  /* 0x00c01300ff044b82 */ /* 0x000ea20000000800 */
[----:B------:R-:W-:Y:S02]  /*0980*/  PLOP3.LUT P2, PT, P2, P5, PT, 0x80, 0x8 ;  /* 0x000000000008781c */ /* 0x000fe4000174b070 */
[----:B------:R-:W-:Y:S02]  /*0990*/  ISETP.LT.OR P0, PT, R8, 0x1, !P5 ;  /* 0x000000010800780c */ /* 0x000fe40006f01670 */
[----:B------:R-:W-:Y:S02]  /*09a0*/  PLOP3.LUT P3, PT, P3, P5, PT, 0x80, 0x8 ;  /* 0x000000000008781c */ /* 0x000fe40001f6b070 */
[----:B------:R-:W-:Y:S02]  /*09b0*/  PLOP3.LUT P6, PT, P6, P5, PT, 0x80, 0x8 ;  /* 0x000000000008781c */ /* 0x000fe400037cb070 */
[----:B------:R-:W-:-:S02]  /*09c0*/  PLOP3.LUT P1, PT, P1, P5, PT, 0x80, 0x8 ;  /* 0x000000000008781c */ /* 0x000fc40000f2b070 */
[----:B------:R-:W-:Y:S01]  /*09d0*/  IADD3 R15, PT, PT, R0, -0x1, RZ ;  /* 0xffffffff000f7810 */ /* 0x000fe20007ffe0ff */
[----:B------:R-:W-:Y:S02]  /*09e0*/  IMAD R10, R5, UR7, R10 ;  /* 0x00000007050a7c24 */ /* 0x000fe4000f8e020a */
[----:B------:R-:W3:Y:S01]  /*09f0*/  @P2 LDG.E.CONSTANT R13, desc[UR4][R12.64+0x8] ;  /* 0x000008040c0d2981 */ /* 0x000ee2000c1e9900 */
[----:B------:R-:W3:Y:S01]  /*0a00*/  @P2 LDC R0, c[0x3][0x50] ;  /* 0x00c01400ff002b82 */ /* 0x000ee20000000800 */
[----:B------:R-:W-:-:S05]  /*0a10*/  IMAD.WIDE R14, R15, 0x4, R2 ;  /* 0x000000040f0e7825 */ /* 0x000fca00078e0202 */
[----:B------:R-:W4:Y:S02]  /*0a20*/  @!P0 LDG.E.CONSTANT R17, desc[UR4][R14.64] ;  /* 0x000000040e118981 */ /* 0x000f24000c1e9900 */
[----:B------:R-:W0:Y:S02]  /*0a30*/  @P3 LDC R16, c[0x3][0x5c] ;  /* 0x00c01700ff103b82 */ /* 0x000e240000000800 */
[----:B------:R-:W0:Y:S06]  /*0a40*/  @P3 LDG.E.CONSTANT R21, desc[UR4][R14.64+0x8] ;  /* 0x000008040e153981 */ /* 0x000e2c000c1e9900 */
[----:B------:R-:W1:Y:S01]  /*0a50*/  @P6 LDC R20, c[0x3][0x64] ;  /* 0x00c01900ff146b82 */ /* 0x000e620000000800 */
[----:B--2---:R-:W-:Y:S01]  /*0a60*/  @P4 FFMA R6, R11, R4, R6 ;  /* 0x000000040b064223 */ /* 0x004fe20000000006 */
[----:B------:R-:W-:-:S06]  /*0a70*/  ISETP.NE.AND P4, PT, R18, RZ, PT ;  /* 0x000000ff1200720c */ /* 0x000fcc0003f85270 */
[----:B------:R-:W4:Y:S01]  /*0a80*/  @!P0 LDC R4, c[0x3][0x54] ;  /* 0x00c01500ff048b82 */ /* 0x000f220000000800 */
[----:B------:R-:W-:Y:S02]  /*0a90*/  PLOP3.LUT P4, PT, P4, P5, PT, 0x80, 0x8 ;  /* 0x000000000008781c */ /* 0x000fe4000278b070 */
[----:B------:R-:W-:Y:S02]  /*0aa0*/  ISETP.LT.OR P5, PT, R8, RZ, !P5 ;  /* 0x000000ff0800720c */ /* 0x000fe40006fa1670 */
[----:B------:R-:W-:-:S05]  /*0ab0*/  IADD3 R11, PT, PT, R10, -0x1, RZ ;  /* 0xffffffff0a0b7810 */ /* 0x000fca0007ffe0ff */
[----:B------:R-:W-:-:S04]  /*0ac0*/  IMAD.WIDE R10, R11, 0x4, R2 ;  /* 0x000000040b0a7825 */ /* 0x000fc800078e0202 */
[----:B---3--:R-:W-:Y:S01]  /*0ad0*/  @P2 FFMA R6, R13, R0, R6 ;  /* 0x000000000d062223 */ /* 0x008fe20000000006 */
[----:B------:R-:W2:Y:S01]  /*0ae0*/  LDC.64 R2, c[0x0][0x388] ;  /* 0x0000e200ff027b82 */ /* 0x000ea20000000a00 */
[----:B------:R-:W3:Y:S04]  /*0af0*/  @P4 LDG.E.CONSTANT R23, desc[UR4][R10.64] ;  /* 0x000000040a174981 */ /* 0x000ee8000c1e9900 */
[----:B------:R-:W5:Y:S03]  /*0b00*/  @!P5 LDG.E.CONSTANT R19, desc[UR4][R14.64+0x4] ;  /* 0x000004040e13d981 */ /* 0x000f66000c1e9900 */
[----:B------:R-:W5:Y:S01]  /*0b10*/  @!P5 LDC R12, c[0x3][0x58] ;  /* 0x00c01600ff0cdb82 */ /* 0x000f620000000800 */
[----:B------:R-:W1:Y:S04]  /*0b20*/  @P6 LDG.E.CONSTANT R25, desc[UR4][R10.64+0x4] ;  /* 0x000004040a196981 */ /* 0x000e68000c1e9900 */
[----:B------:R-:W3:Y:S03]  /*0b30*/  @P1 LDG.E.CONSTANT R27, desc[UR4][R10.64+0x8] ;  /* 0x000008040a1b1981 */ /* 0x000ee6000c1e9900 */
[----:B------:R-:W3:Y:S01]  /*0b40*/  @P4 LDC R18, c[0x3][0x60] ;  /* 0x00c01800ff124b82 */ /* 0x000ee20000000800 */
[----:B----4-:R-:W-:-:S07]  /*0b50*/  @!P0 FFMA R6, R17, R4, R6 ;  /* 0x0000000411068223 */ /* 0x010fce0000000006 */
[----:B------:R-:W4:Y:S01]  /*0b60*/  @P1 LDC R0, c[0x3][0x68] ;  /* 0x00c01a00ff001b82 */ /* 0x000f220000000800 */
[----:B------:R-:W-:-:S04]  /*0b70*/  IMAD R7, R9, UR7, R7 ;  /* 0x0000000709077c24 */ /* 0x000fc8000f8e0207 */
[----:B------:R-:W-:-:S04]  /*0b80*/  IMAD R7, R7, R5, R8 ;  /* 0x0000000507077224 */ /* 0x000fc800078e0208 */
[----:B--2---:R-:W-:-:S04]  /*0b90*/  IMAD.WIDE R2, R7, 0x4, R2 ;  /* 0x0000000407027825 */ /* 0x004fc800078e0202 */
[----:B-----5:R-:W-:-:S04]  /*0ba0*/  @!P5 FFMA R6, R19, R12, R6 ;  /* 0x0000000c1306d223 */ /* 0x020fc80000000006 */
[----:B0-----:R-:W-:-:S04]  /*0bb0*/  @P3 FFMA R6, R21, R16, R6 ;  /* 0x0000001015063223 */ /* 0x001fc80000000006 */
[----:B---3--:R-:W-:-:S04]  /*0bc0*/  @P4 FFMA R6, R23, R18, R6 ;  /* 0x0000001217064223 */ /* 0x008fc80000000006 */
[----:B-1----:R-:W-:-:S04]  /*0bd0*/  @P6 FFMA R6, R25, R20, R6 ;  /* 0x0000001419066223 */ /* 0x002fc80000000006 */
[----:B----4-:R-:W-:-:S05]  /*0be0*/  @P1 FFMA R6, R27, R0, R6 ;  /* 0x000000001b061223 */ /* 0x010fca0000000006 */
[----:B------:R-:W-:Y:S01]  /*0bf0*/  STG.E desc[UR4][R2.64], R6 ;  /* 0x0000000602007986 */ /* 0x000fe2000c101904 */
[----:B------:R-:W-:Y:S05]  /*0c00*/  EXIT ;  /* 0x000000000000794d */ /* 0x000fea0003800000 */
.L_x_0:
[----:B------:R-:W-:-:S00]  /*0c10*/  BRA `(.L_x_0) ;  /* 0xfffffffc00fc7947 */ /* 0x000fc0000383ffff */
[----:B------:R-:W-:-:S00]  /*0c20*/  NOP ;  /* 0x0000000000007918 */ /* 0x000fc00000000000 */
        /* <DEDUP_REMOVED lines=13> */
.L_x_1:


//--------------------- .nv.shared.reserved.0     --------------------------
	.section	.nv.shared.reserved.0,"aw",@nobits
	.weak		__nv_reservedSMEM_offset_0_alias
	.size		__nv_reservedSMEM_offset_0_alias, 0, 64
	.other		__nv_reservedSMEM_offset_0_alias,@"STO_CUDA_RESERVED_SHARED STV_DEFAULT"
__nv_reservedSMEM_offset_0_alias:
	.zero		0
	.zero		64


//--------------------- .nv.constant0._Z6conv3DPKfPfiii --------------------------
	.section	.nv.constant0._Z6conv3DPKfPfiii,"a",@progbits
	.sectionflags	@""
	.align	4
.nv.constant0._Z6conv3DPKfPfiii:
	.zero		924


//--------------------- SYMBOLS --------------------------

	.type		.nv.reservedSmem.offset0,@object
	.size		.nv.reservedSmem.offset0,0x4
